	.headerflags	@"EF_CUDA_TEXMODE_UNIFIED EF_CUDA_64BIT_ADDRESS EF_CUDA_ACCELERATORS EF_CUDA_SM90 EF_CUDA_VIRTUAL_SM(EF_CUDA_SM90)"
	.elftype	@"ET_EXEC"


//--------------------- .nv.info                  --------------------------
	.section	.nv.info,"",@"SHT_CUDA_INFO"
	.align	4


	//----- nvinfo : EIATTR_REGCOUNT
	.align		4
        /*0000*/ 	.byte	0x04, 0x2f
        /*0002*/ 	.short	(.L_5 - .L_4)
	.align		4
.L_4:
        /*0004*/ 	.word	index@(triton_red_fused__to_copy_add_embedding_mean_mul_pow_rsqrt_0)
        /*0008*/ 	.word	0x00000020


	//----- nvinfo : EIATTR_MIN_STACK_SIZE
	.align		4
.L_5:
        /*000c*/ 	.byte	0x04, 0x12
        /*000e*/ 	.short	(.L_7 - .L_6)
	.align		4
.L_6:
        /*0010*/ 	.word	index@(triton_red_fused__to_copy_add_embedding_mean_mul_pow_rsqrt_0)
        /*0014*/ 	.word	0x00000000


	//----- nvinfo : EIATTR_FRAME_SIZE
	.align		4
.L_7:
        /*0018*/ 	.byte	0x04, 0x11
        /*001a*/ 	.short	(.L_9 - .L_8)
	.align		4
.L_8:
        /*001c*/ 	.word	index@(triton_red_fused__to_copy_add_embedding_mean_mul_pow_rsqrt_0)
        /*0020*/ 	.word	0x00000000


	//----- nvinfo : EIATTR_MIN_STACK_SIZE
	.align		4
.L_9:
        /*0024*/ 	.byte	0x04, 0x12
        /*0026*/ 	.short	(.L_11 - .L_10)
	.align		4
.L_10:
        /*0028*/ 	.word	index@(triton_red_fused__to_copy_add_embedding_mean_mul_pow_rsqrt_0)
        /*002c*/ 	.word	0x00000000
.L_11:


//--------------------- .nv.info.triton_red_fused__to_copy_add_embedding_mean_mul_pow_rsqrt_0 --------------------------
	.section	.nv.info.triton_red_fused__to_copy_add_embedding_mean_mul_pow_rsqrt_0,"",@"SHT_CUDA_INFO"
	.sectionflags	@""
	.align	4


	//----- nvinfo : EIATTR_CUDA_API_VERSION
	.align		4
        /*0000*/ 	.byte	0x04, 0x37
        /*0002*/ 	.short	(.L_13 - .L_12)
.L_12:
        /*0004*/ 	.word	0x0000007c


	//----- nvinfo : EIATTR_KPARAM_INFO
	.align		4
.L_13:
        /*0008*/ 	.byte	0x04, 0x17
        /*000a*/ 	.short	(.L_15 - .L_14)
.L_14:
        /*000c*/ 	.word	0x00000000
        /*0010*/ 	.short	0x0008
        /*0012*/ 	.short	0x0038
        /*0014*/ 	.byte	0x00, 0xf4, 0x21, 0x00


	//----- nvinfo : EIATTR_KPARAM_INFO
	.align		4
.L_15:
        /*0018*/ 	.byte	0x04, 0x17
        /*001a*/ 	.short	(.L_17 - .L_16)
.L_16:
        /*001c*/ 	.word	0x00000000
        /*0020*/ 	.short	0x0007
        /*0022*/ 	.short	0x0034
        /*0024*/ 	.byte	0x00, 0xf0, 0x11, 0x00


	//----- nvinfo : EIATTR_KPARAM_INFO
	.align		4
.L_17:
        /*0028*/ 	.byte	0x04, 0x17
        /*002a*/ 	.short	(.L_19 - .L_18)
.L_18:
        /*002c*/ 	.word	0x00000000
        /*0030*/ 	.short	0x0006
        /*0032*/ 	.short	0x0030
        /*0034*/ 	.byte	0x00, 0xf0, 0x11, 0x00


	//----- nvinfo : EIATTR_KPARAM_INFO
	.align		4
.L_19:
        /*0038*/ 	.byte	0x04, 0x17
        /*003a*/ 	.short	(.L_21 - .L_20)
.L_20:
        /*003c*/ 	.word	0x00000000
        /*0040*/ 	.short	0x0005
        /*0042*/ 	.short	0x0028
        /*0044*/ 	.byte	0x00, 0xf4, 0x21, 0x00


	//----- nvinfo : EIATTR_KPARAM_INFO
	.align		4
.L_21:
        /*0048*/ 	.byte	0x04, 0x17
        /*004a*/ 	.short	(.L_23 - .L_22)
.L_22:
        /*004c*/ 	.word	0x00000000
        /*0050*/ 	.short	0x0004
        /*0052*/ 	.short	0x0020
        /*0054*/ 	.byte	0x00, 0xf4, 0x21, 0x00


	//----- nvinfo : EIATTR_KPARAM_INFO
	.align		4
.L_23:
        /*0058*/ 	.byte	0x04, 0x17
        /*005a*/ 	.short	(.L_25 - .L_24)
.L_24:
        /*005c*/ 	.word	0x00000000
        /*0060*/ 	.short	0x0003
        /*0062*/ 	.short	0x0018
        /*0064*/ 	.byte	0x00, 0xf4, 0x21, 0x00


	//----- nvinfo : EIATTR_KPARAM_INFO
	.align		4
.L_25:
        /*0068*/ 	.byte	0x04, 0x17
        /*006a*/ 	.short	(.L_27 - .L_26)
.L_26:
        /*006c*/ 	.word	0x00000000
        /*0070*/ 	.short	0x0002
        /*0072*/ 	.short	0x0010
        /*0074*/ 	.byte	0x00, 0xf4, 0x21, 0x00


	//----- nvinfo : EIATTR_KPARAM_INFO
	.align		4
.L_27:
        /*0078*/ 	.byte	0x04, 0x17
        /*007a*/ 	.short	(.L_29 - .L_28)
.L_28:
        /*007c*/ 	.word	0x00000000
        /*0080*/ 	.short	0x0001
        /*0082*/ 	.short	0x0008
        /*0084*/ 	.byte	0x00, 0xf4, 0x21, 0x00


	//----- nvinfo : EIATTR_KPARAM_INFO
	.align		4
.L_29:
        /*0088*/ 	.byte	0x04, 0x17
        /*008a*/ 	.short	(.L_31 - .L_30)
.L_30:
        /*008c*/ 	.word	0x00000000
        /*0090*/ 	.short	0x0000
        /*0092*/ 	.short	0x0000
        /*0094*/ 	.byte	0x00, 0xf4, 0x21, 0x00


	//----- nvinfo : EIATTR_SPARSE_MMA_MASK
	.align		4
.L_31:
        /*0098*/ 	.byte	0x03, 0x50
        /*009a*/ 	.short	0x0000


	//----- nvinfo : EIATTR_MAXREG_COUNT
	.align		4
        /*009c*/ 	.byte	0x03, 0x1b
        /*009e*/ 	.short	0x00ff


	//----- nvinfo : EIATTR_EXTERNS
	.align		4
        /*00a0*/ 	.byte	0x04, 0x0f
        /*00a2*/ 	.short	(.L_33 - .L_32)


	//   ....[0]....
	.align		4
.L_32:
        /*00a4*/ 	.word	index@(__assertfail)


	//----- nvinfo : EIATTR_COOP_GROUP_MASK_REGIDS
	.align		4
.L_33:
        /*00a8*/ 	.byte	0x04, 0x29
        /*00aa*/ 	.short	(.L_35 - .L_34)


	//   ....[0]....
.L_34:
        /*00ac*/ 	.word	0xffffffff


	//   ....[1]....
        /*00b0*/ 	.word	0xffffffff


	//   ....[2]....
        /*00b4*/ 	.word	0xffffffff


	//   ....[3]....
        /*00b8*/ 	.word	0xffffffff


	//----- nvinfo : EIATTR_COOP_GROUP_INSTR_OFFSETS
	.align		4
.L_35:
        /*00bc*/ 	.byte	0x04, 0x28
        /*00be*/ 	.short	(.L_37 - .L_36)


	//   ....[0]....
.L_36:
        /*00c0*/ 	.word	0x000007c0


	//   ....[1]....
        /*00c4*/ 	.word	0x00000860


	//   ....[2]....
        /*00c8*/ 	.word	0x00000890


	//   ....[3]....
        /*00cc*/ 	.word	0x000008c0


	//----- nvinfo : EIATTR_SYSCALL_OFFSETS
	.align		4
.L_37:
        /*00d0*/ 	.byte	0x04, 0x46
        /*00d2*/ 	.short	(.L_39 - .L_38)


	//   ....[0]....
.L_38:
        /*00d4*/ 	.word	0x00000cd0


	//----- nvinfo : EIATTR_EXIT_INSTR_OFFSETS
	.align		4
.L_39:
        /*00d8*/ 	.byte	0x04, 0x1c
        /*00da*/ 	.short	(.L_41 - .L_40)


	//   ....[0]....
.L_40:
        /*00dc*/ 	.word	0x00000bd0


	//----- nvinfo : EIATTR_REQNTID
	.align		4
.L_41:
        /*00e0*/ 	.byte	0x04, 0x10
        /*00e2*/ 	.short	(.L_43 - .L_42)
.L_42:
        /*00e4*/ 	.word	0x00000040
        /*00e8*/ 	.word	0x00000001
        /*00ec*/ 	.word	0x00000001


	//----- nvinfo : EIATTR_CBANK_PARAM_SIZE
	.align		4
.L_43:
        /*00f0*/ 	.byte	0x03, 0x19
        /*00f2*/ 	.short	0x0040


	//----- nvinfo : EIATTR_PARAM_CBANK
	.align		4
        /*00f4*/ 	.byte	0x04, 0x0a
        /*00f6*/ 	.short	(.L_45 - .L_44)
	.align		4
.L_44:
        /*00f8*/ 	.word	index@(.nv.constant0.triton_red_fused__to_copy_add_embedding_mean_mul_pow_rsqrt_0)
        /*00fc*/ 	.short	0x0210
        /*00fe*/ 	.short	0x0040


	//----- nvinfo : EIATTR_SW_WAR
	.align		4
.L_45:
        /*0100*/ 	.byte	0x04, 0x36
        /*0102*/ 	.short	(.L_47 - .L_46)
.L_46:
        /*0104*/ 	.word	0x00000008
.L_47:


//--------------------- .nv.callgraph             --------------------------
	.section	.nv.callgraph,"",@"SHT_CUDA_CALLGRAPH"
	.align	4
	.sectionentsize	8
	.align		4
        /*0000*/ 	.word	0x00000000
	.align		4
        /*0004*/ 	.word	0xffffffff
	.align		4
        /*0008*/ 	.word	index@(triton_red_fused__to_copy_add_embedding_mean_mul_pow_rsqrt_0)
	.align		4
        /*000c*/ 	.word	index@(__assertfail)
	.align		4
        /*0010*/ 	.word	0x00000000
	.align		4
        /*0014*/ 	.word	0xfffffffe
	.align		4
        /*0018*/ 	.word	0x00000000
	.align		4
        /*001c*/ 	.word	0xfffffffd
	.align		4
        /*0020*/ 	.word	0x00000000
	.align		4
        /*0024*/ 	.word	0xfffffffc


//--------------------- .nv.constant4             --------------------------
	.section	.nv.constant4,"a",@progbits
	.align	8
	.align		8
.nv.constant4:
        /*0000*/ 	.dword	__assertfail
	.align		8
        /*0008*/ 	.dword	assertFunc_0
	.align		8
        /*0010*/ 	.dword	assertFile_0
	.align		8
        /*0018*/ 	.dword	assertMessage_0
	.align		8
        /*0020*/ 	.dword	_$_str


//--------------------- .text.triton_red_fused__to_copy_add_embedding_mean_mul_pow_rsqrt_0 --------------------------
	.section	.text.triton_red_fused__to_copy_add_embedding_mean_mul_pow_rsqrt_0,"ax",@progbits
	.sectionflags	@"SHF_BARRIERS=1"
	.align	128
        .global         triton_red_fused__to_copy_add_embedding_mean_mul_pow_rsqrt_0
        .type           triton_red_fused__to_copy_add_embedding_mean_mul_pow_rsqrt_0,@function
        .size           triton_red_fused__to_copy_add_embedding_mean_mul_pow_rsqrt_0,(.L_x_5 - triton_red_fused__to_copy_add_embedding_mean_mul_pow_rsqrt_0)
        .other          triton_red_fused__to_copy_add_embedding_mean_mul_pow_rsqrt_0,@"STO_CUDA_ENTRY STV_DEFAULT"
triton_red_fused__to_copy_add_embedding_mean_mul_pow_rsqrt_0:
.text.triton_red_fused__to_copy_add_embedding_mean_mul_pow_rsqrt_0:
[----:B------:R-:W0:Y:S01]  /*0000*/  LDC R1, c[0x0][0x28] ;  /* 0x00000a00ff017b82 */ /* 0x000e220000000800 */
[----:B------:R-:W1:Y:S07]  /*0010*/  S2R R5, SR_CTAID.X ;  /* 0x0000000000057919 */ /* 0x000e6e0000002500 */
[----:B------:R-:W2:Y:S01]  /*0020*/  LDC.64 R16, c[0x0][0x218] ;  /* 0x00008600ff107b82 */ /* 0x000ea20000000a00 */
[----:B------:R-:W-:Y:S01]  /*0030*/  ULDC UR4, c[0x0][0x240] ;  /* 0x0000900000047ab9 */ /* 0x000fe20000000800 */
[----:B------:R-:W-:-:S02]  /*0040*/  CS2R R14, SRZ ;  /* 0x00000000000e7805 */ /* 0x000fc4000001ff00 */
[----:B------:R-:W-:Y:S01]  /*0050*/  CS2R R10, SRZ ;  /* 0x00000000000a7805 */ /* 0x000fe2000001ff00 */
[----:B------:R-:W-:Y:S01]  /*0060*/  ULDC.64 UR6, c[0x0][0x208] ;  /* 0x0000820000067ab9 */ /* 0x000fe20000000a00 */
[----:B-1----:R-:W-:-:S04]  /*0070*/  IMAD.SHL.U32 R5, R5, 0x4, RZ ;  /* 0x0000000405057824 */ /* 0x002fc800078e00ff */
[C---:B------:R-:W-:Y:S01]  /*0080*/  VIADD R0, R5.reuse, 0x1 ;  /* 0x0000000105007836 */ /* 0x040fe20000000000 */
[C---:B------:R-:W-:Y:S01]  /*0090*/  ISETP.GE.AND P0, PT, R5.reuse, UR4, PT ;  /* 0x0000000405007c0c */ /* 0x040fe2000bf06270 */
[C---:B------:R-:W-:Y:S02]  /*00a0*/  VIADD R20, R5.reuse, 0x2 ;  /* 0x0000000205147836 */ /* 0x040fe40000000000 */
[C---:B--2---:R-:W-:Y:S01]  /*00b0*/  IMAD.WIDE R18, R5.reuse, 0x8, R16 ;  /* 0x0000000805127825 */ /* 0x044fe200078e0210 */
[----:B------:R-:W-:Y:S02]  /*00c0*/  ISETP.GE.AND P1, PT, R0, UR4, PT ;  /* 0x0000000400007c0c */ /* 0x000fe4000bf26270 */
[----:B------:R-:W-:Y:S01]  /*00d0*/  ISETP.GE.AND P2, PT, R20, UR4, PT ;  /* 0x0000000414007c0c */ /* 0x000fe2000bf46270 */
[----:B------:R-:W-:Y:S01]  /*00e0*/  VIADD R4, R5, 0x3 ;  /* 0x0000000305047836 */ /* 0x000fe20000000000 */
[----:B------:R-:W-:-:S05]  /*00f0*/  CS2R R6, SRZ ;  /* 0x0000000000067805 */ /* 0x000fca000001ff00 */
[----:B------:R-:W2:Y:S04]  /*0100*/  @!P0 LDG.E.EL.64 R10, desc[UR6][R18.64] ;  /* 0x00000006120a8981 */ /* 0x000ea8000c2e1b00 */
[----:B------:R-:W3:Y:S01]  /*0110*/  @!P1 LDG.E.EL.64 R14, desc[UR6][R18.64+0x8] ;  /* 0x00000806120e9981 */ /* 0x000ee2000c2e1b00 */
[----:B------:R-:W-:Y:S02]  /*0120*/  ISETP.GE.AND P0, PT, R4, UR4, PT ;  /* 0x0000000404007c0c */ /* 0x000fe4000bf06270 */
[----:B------:R-:W-:Y:S01]  /*0130*/  CS2R R8, SRZ ;  /* 0x0000000000087805 */ /* 0x000fe2000001ff00 */
[----:B------:R-:W4:Y:S01]  /*0140*/  @!P2 LDG.E.EL.64 R6, desc[UR6][R18.64+0x10] ;  /* 0x000010061206a981 */ /* 0x000f22000c2e1b00 */
[----:B------:R-:W1:Y:S09]  /*0150*/  S2R R12, SR_TID.X ;  /* 0x00000000000c7919 */ /* 0x000e720000002100 */
[----:B------:R1:W4:Y:S01]  /*0160*/  @!P0 LDG.E.EL.64 R8, desc[UR6][R18.64+0x18] ;  /* 0x0000180612088981 */ /* 0x000322000c2e1b00 */
[----:B------:R-:W-:-:S02]  /*0170*/  CS2R R2, SRZ ;  /* 0x0000000000027805 */ /* 0x000fc4000001ff00 */
[----:B01----:R-:W-:-:S04]  /*0180*/  SHF.R.U32.HI R0, RZ, 0x4, R12 ;  /* 0x00000004ff007819 */ /* 0x003fc8000001160c */
[----:B------:R-:W-:-:S04]  /*0190*/  SGXT.U32 R0, R0, 0x2 ;  /* 0x000000020000781a */ /* 0x000fc80000000000 */
[----:B------:R-:W-:-:S04]  /*01a0*/  LOP3.LUT R0, R0, R5, RZ, 0xfc, !PT ;  /* 0x0000000500007212 */ /* 0x000fc800078efcff */
[C---:B------:R-:W-:Y:S01]  /*01b0*/  ISETP.GE.AND P4, PT, R0.reuse, UR4, PT ;  /* 0x0000000400007c0c */ /* 0x040fe2000bf86270 */
[----:B------:R-:W-:-:S12]  /*01c0*/  IMAD.WIDE R16, R0, 0x8, R16 ;  /* 0x0000000800107825 */ /* 0x000fd800078e0210 */
[----:B------:R0:W5:Y:S01]  /*01d0*/  @!P4 LDG.E.EL.64 R2, desc[UR6][R16.64] ;  /* 0x000000061002c981 */ /* 0x000162000c2e1b00 */
[----:B--2---:R-:W-:Y:S02]  /*01e0*/  IADD3 R13, P3, R10, 0x1f500, RZ ;  /* 0x0001f5000a0d7810 */ /* 0x004fe40007f7e0ff */
[----:B------:R-:W-:Y:S02]  /*01f0*/  ISETP.GE.AND P1, PT, R11, RZ, PT ;  /* 0x000000ff0b00720c */ /* 0x000fe40003f26270 */
[----:B---3--:R-:W-:Y:S01]  /*0200*/  IADD3 R21, P2, R14, 0x1f500, RZ ;  /* 0x0001f5000e157810 */ /* 0x008fe20007f5e0ff */
[----:B------:R-:W-:Y:S01]  /*0210*/  IMAD.X R19, RZ, RZ, R11, P3 ;  /* 0x000000ffff137224 */ /* 0x000fe200018e060b */
[----:B------:R-:W-:Y:S02]  /*0220*/  ISETP.GE.AND P0, PT, R15, RZ, PT ;  /* 0x000000ff0f00720c */ /* 0x000fe40003f06270 */
[----:B------:R-:W-:Y:S01]  /*0230*/  SEL R13, R13, R10, !P1 ;  /* 0x0000000a0d0d7207 */ /* 0x000fe20004800000 */
[----:B------:R-:W-:Y:S01]  /*0240*/  IMAD.X R23, RZ, RZ, R15, P2 ;  /* 0x000000ffff177224 */ /* 0x000fe200010e060f */
[----:B------:R-:W-:-:S02]  /*0250*/  SEL R10, R21, R14, !P0 ;  /* 0x0000000e150a7207 */ /* 0x000fc40004000000 */
[----:B------:R-:W-:Y:S02]  /*0260*/  ISETP.GT.U32.AND P2, PT, R13, 0x1f4ff, PT ;  /* 0x0001f4ff0d00780c */ /* 0x000fe40003f44070 */
[----:B------:R-:W-:Y:S02]  /*0270*/  SEL R14, R23, R15, !P0 ;  /* 0x0000000f170e7207 */ /* 0x000fe40004000000 */
[----:B------:R-:W-:Y:S02]  /*0280*/  SEL R11, R19, R11, !P1 ;  /* 0x0000000b130b7207 */ /* 0x000fe40004800000 */
[----:B----4-:R-:W-:Y:S02]  /*0290*/  IADD3 R13, P0, R6, 0x1f500, RZ ;  /* 0x0001f500060d7810 */ /* 0x010fe40007f1e0ff */
[----:B------:R-:W-:Y:S02]  /*02a0*/  ISETP.GT.U32.AND.EX P2, PT, R11, RZ, PT, P2 ;  /* 0x000000ff0b00720c */ /* 0x000fe40003f44120 */
[----:B------:R-:W-:Y:S01]  /*02b0*/  ISETP.GE.AND P1, PT, R7, RZ, PT ;  /* 0x000000ff0700720c */ /* 0x000fe20003f26270 */
[----:B------:R-:W-:Y:S01]  /*02c0*/  IMAD.X R11, RZ, RZ, R7, P0 ;  /* 0x000000ffff0b7224 */ /* 0x000fe200000e0607 */
[----:B------:R-:W-:-:S02]  /*02d0*/  IADD3 R15, P0, R8, 0x1f500, RZ ;  /* 0x0001f500080f7810 */ /* 0x000fc40007f1e0ff */
[----:B------:R-:W-:Y:S02]  /*02e0*/  ISETP.GT.U32.AND P3, PT, R10, 0x1f4ff, PT ;  /* 0x0001f4ff0a00780c */ /* 0x000fe40003f64070 */
[----:B------:R-:W-:Y:S02]  /*02f0*/  SEL R10, R13, R6, !P1 ;  /* 0x000000060d0a7207 */ /* 0x000fe40004800000 */
[----:B------:R-:W-:Y:S01]  /*0300*/  SEL R7, R11, R7, !P1 ;  /* 0x000000070b077207 */ /* 0x000fe20004800000 */
[----:B------:R-:W-:Y:S01]  /*0310*/  IMAD.X R11, RZ, RZ, R9, P0 ;  /* 0x000000ffff0b7224 */ /* 0x000fe200000e0609 */
[----:B------:R-:W-:Y:S02]  /*0320*/  ISETP.GE.AND P5, PT, R9, RZ, PT ;  /* 0x000000ff0900720c */ /* 0x000fe40003fa6270 */
[----:B------:R-:W-:Y:S01]  /*0330*/  ISETP.GT.U32.AND P0, PT, R10, 0x1f4ff, PT ;  /* 0x0001f4ff0a00780c */ /* 0x000fe20003f04070 */
[----:B------:R-:W-:Y:S01]  /*0340*/  VIADD R10, R5, 0x1 ;  /* 0x00000001050a7836 */ /* 0x000fe20000000000 */
[----:B------:R-:W-:-:S02]  /*0350*/  ISETP.GT.U32.AND.EX P3, PT, R14, RZ, PT, P3 ;  /* 0x000000ff0e00720c */ /* 0x000fc40003f64130 */
[----:B------:R-:W-:Y:S02]  /*0360*/  SEL R6, R15, R8, !P5 ;  /* 0x000000080f067207 */ /* 0x000fe40006800000 */
[----:B------:R-:W-:Y:S02]  /*0370*/  ISETP.LT.AND P2, PT, R5, UR4, P2 ;  /* 0x0000000405007c0c */ /* 0x000fe40009741270 */
[----:B------:R-:W-:Y:S02]  /*0380*/  ISETP.LT.AND P3, PT, R10, UR4, P3 ;  /* 0x000000040a007c0c */ /* 0x000fe40009f61270 */
[----:B------:R-:W-:Y:S02]  /*0390*/  SEL R8, R11, R9, !P5 ;  /* 0x000000090b087207 */ /* 0x000fe40006800000 */
[----:B------:R-:W-:Y:S02]  /*03a0*/  ISETP.GT.U32.AND P1, PT, R6, 0x1f4ff, PT ;  /* 0x0001f4ff0600780c */ /* 0x000fe40003f24070 */
[----:B------:R-:W-:-:S02]  /*03b0*/  ISETP.GT.U32.AND.EX P0, PT, R7, RZ, PT, P0 ;  /* 0x000000ff0700720c */ /* 0x000fc40003f04100 */
[----:B------:R-:W-:Y:S02]  /*03c0*/  SEL R6, RZ, 0x1, !P2 ;  /* 0x00000001ff067807 */ /* 0x000fe40005000000 */
[----:B------:R-:W-:Y:S02]  /*03d0*/  SEL R7, RZ, 0x1fffe, !P3 ;  /* 0x0001fffeff077807 */ /* 0x000fe40005800000 */
[----:B------:R-:W-:Y:S02]  /*03e0*/  ISETP.GT.U32.AND.EX P1, PT, R8, RZ, PT, P1 ;  /* 0x000000ff0800720c */ /* 0x000fe40003f24110 */
[----:B------:R-:W-:Y:S01]  /*03f0*/  ISETP.LT.AND P0, PT, R20, UR4, P0 ;  /* 0x0000000414007c0c */ /* 0x000fe20008701270 */
[----:B------:R-:W-:Y:S01]  /*0400*/  IMAD.IADD R6, R6, 0x1, R7 ;  /* 0x0000000106067824 */ /* 0x000fe200078e0207 */
[----:B------:R-:W-:Y:S02]  /*0410*/  ISETP.LT.AND P1, PT, R4, UR4, P1 ;  /* 0x0000000404007c0c */ /* 0x000fe40008f21270 */
[----:B------:R-:W-:-:S02]  /*0420*/  SEL R4, RZ, 0x4, !P0 ;  /* 0x00000004ff047807 */ /* 0x000fc40004000000 */
[----:B------:R-:W-:Y:S02]  /*0430*/  SEL R7, RZ, 0x7fff8, !P1 ;  /* 0x0007fff8ff077807 */ /* 0x000fe40004800000 */
[----:B------:R-:W-:-:S04]  /*0440*/  LOP3.LUT R6, R6, 0x3, RZ, 0xc0, !PT ;  /* 0x0000000306067812 */ /* 0x000fc800078ec0ff */
[----:B------:R-:W-:-:S04]  /*0450*/  IADD3 R4, R6, R7, R4 ;  /* 0x0000000706047210 */ /* 0x000fc80007ffe004 */
[----:B------:R-:W-:-:S13]  /*0460*/  LOP3.LUT P0, RZ, R4, 0xf, RZ, 0xc0, !PT ;  /* 0x0000000f04ff7812 */ /* 0x000fda000780c0ff */
[----:B0-----:R-:W-:Y:S05]  /*0470*/  @P0 BRA `(.L_x_0) ;  /* 0x0000000400d80947 */ /* 0x001fea0003800000 */
[C---:B-----5:R-:W-:Y:S01]  /*0480*/  IMAD.SHL.U32 R7, R2.reuse, 0x1000, RZ ;  /* 0x0000100002077824 */ /* 0x060fe200078e00ff */
[----:B------:R-:W-:Y:S02]  /*0490*/  SHF.L.U64.HI R6, R2, 0xc, R3 ;  /* 0x0000000c02067819 */ /* 0x000fe40000010203 */
[----:B------:R-:W-:Y:S02]  /*04a0*/  CS2R R16, SRZ ;  /* 0x0000000000107805 */ /* 0x000fe4000001ff00 */
[----:B------:R-:W-:Y:S02]  /*04b0*/  ISETP.GE.AND P0, PT, R3, RZ, PT ;  /* 0x000000ff0300720c */ /* 0x000fe40003f06270 */
[----:B------:R-:W-:Y:S01]  /*04c0*/  CS2R R18, SRZ ;  /* 0x0000000000127805 */ /* 0x000fe2000001ff00 */
[----:B------:R-:W0:Y:S01]  /*04d0*/  LDC.64 R2, c[0x0][0x230] ;  /* 0x00008c00ff027b82 */ /* 0x000e220000000a00 */
[----:B------:R-:W-:Y:S01]  /*04e0*/  IADD3 R4, P1, R7, 0x1f500000, RZ ;  /* 0x1f50000007047810 */ /* 0x000fe20007f3e0ff */
[----:B------:R-:W-:Y:S01]  /*04f0*/  IMAD.MOV.U32 R20, RZ, RZ, RZ ;  /* 0x000000ffff147224 */ /* 0x000fe200078e00ff */
[----:B------:R-:W-:Y:S01]  /*0500*/  LOP3.LUT R13, R5, 0x3, R12, 0xf8, !PT ;  /* 0x00000003050d7812 */ /* 0x000fe200078ef80c */
[----:B------:R-:W-:Y:S01]  /*0510*/  IMAD.MOV.U32 R22, RZ, RZ, RZ ;  /* 0x000000ffff167224 */ /* 0x000fe200078e00ff */
[----:B------:R-:W-:Y:S01]  /*0520*/  SEL R4, R4, R7, !P0 ;  /* 0x0000000704047207 */ /* 0x000fe20004000000 */
[C---:B------:R-:W-:Y:S01]  /*0530*/  IMAD.SHL.U32 R7, R12.reuse, 0x4, RZ ;  /* 0x000000040c077824 */ /* 0x040fe200078e00ff */
[----:B------:R-:W-:Y:S01]  /*0540*/  LOP3.LUT R14, R12, 0x3, RZ, 0xc0, !PT ;  /* 0x000000030c0e7812 */ /* 0x000fe200078ec0ff */
[----:B------:R-:W-:Y:S01]  /*0550*/  IMAD.X R15, RZ, RZ, R6, P1 ;  /* 0x000000ffff0f7224 */ /* 0x000fe200008e0606 */
[----:B------:R-:W-:-:S02]  /*0560*/  ULDC.64 UR4, c[0x0][0x220] ;  /* 0x0000880000047ab9 */ /* 0x000fc40000000a00 */
[----:B------:R-:W-:Y:S02]  /*0570*/  LOP3.LUT R7, R7, 0x3c, RZ, 0xc0, !PT ;  /* 0x0000003c07077812 */ /* 0x000fe400078ec0ff */
[----:B------:R-:W-:Y:S02]  /*0580*/  SEL R15, R15, R6, !P0 ;  /* 0x000000060f0f7207 */ /* 0x000fe40004000000 */
[----:B------:R-:W-:Y:S01]  /*0590*/  LOP3.LUT R6, R12, 0x3f, RZ, 0xc0, !PT ;  /* 0x0000003f0c067812 */ /* 0x000fe200078ec0ff */
[----:B------:R-:W-:Y:S01]  /*05a0*/  IMAD R0, R0, 0x1000, R7 ;  /* 0x0000100000007824 */ /* 0x000fe200078e0207 */
[----:B------:R-:W-:-:S07]  /*05b0*/  LOP3.LUT R26, R4, R7, RZ, 0xfc, !PT ;  /* 0x00000007041a7212 */ /* 0x000fce00078efcff */
.L_x_1:
[----:B------:R-:W-:Y:S01]  /*05c0*/  BAR.SYNC.DEFER_BLOCKING 0x0 ;  /* 0x0000000000007b1d */ /* 0x000fe20000010000 */
[----:B0-----:R-:W-:Y:S02]  /*05d0*/  LOP3.LUT R5, R26, R19, RZ, 0xfc, !PT ;  /* 0x000000131a057212 */ /* 0x001fe400078efcff */
[----:B------:R-:W-:Y:S02]  /*05e0*/  LOP3.LUT R10, R15, R20, RZ, 0xfc, !PT ;  /* 0x000000140f0a7212 */ /* 0x000fe400078efcff */
[----:B------:R-:W-:-:S04]  /*05f0*/  LEA R8, P0, R5, UR4, 0x1 ;  /* 0x0000000405087c11 */ /* 0x000fc8000f8008ff */
[----:B------:R-:W-:Y:S02]  /*0600*/  LEA.HI.X R9, R5, UR5, R10, 0x1, P0 ;  /* 0x0000000505097c11 */ /* 0x000fe400080f0c0a */
[----:B------:R-:W-:-:S06]  /*0610*/  CS2R R4, SRZ ;  /* 0x0000000000047805 */ /* 0x000fcc000001ff00 */
[----:B------:R-:W2:Y:S01]  /*0620*/  @!P4 LDG.E.EF.64 R4, desc[UR6][R8.64] ;  /* 0x000000060804c981 */ /* 0x000ea2000c0e1b00 */
[----:B------:R-:W-:Y:S02]  /*0630*/  LOP3.LUT R11, R0, R19, RZ, 0xfc, !PT ;  /* 0x00000013000b7212 */ /* 0x000fe400078efcff */
[----:B------:R-:W-:-:S03]  /*0640*/  IADD3 R19, P0, R19, 0x40, RZ ;  /* 0x0000004013137810 */ /* 0x000fc60007f1e0ff */
[----:B------:R-:W-:-:S04]  /*0650*/  IMAD.WIDE R10, R11, 0x2, R2 ;  /* 0x000000020b0a7825 */ /* 0x000fc800078e0202 */
[----:B------:R-:W-:Y:S01]  /*0660*/  IMAD.X R20, RZ, RZ, R20, P0 ;  /* 0x000000ffff147224 */ /* 0x000fe200000e0614 */
[----:B------:R-:W-:-:S04]  /*0670*/  ISETP.GE.U32.AND P0, PT, R19, 0x1000, PT ;  /* 0x000010001300780c */ /* 0x000fc80003f06070 */
[----:B------:R-:W-:Y:S01]  /*0680*/  ISETP.GE.U32.AND.EX P0, PT, R20, RZ, PT, P0 ;  /* 0x000000ff1400720c */ /* 0x000fe20003f06100 */
[----:B--2---:R-:W-:Y:S01]  /*0690*/  HADD2.F32 R24, -RZ, R4.H0_H0 ;  /* 0x20000004ff187230 */ /* 0x004fe20000004100 */
[----:B------:R0:W-:Y:S01]  /*06a0*/  @!P4 STG.E.64 desc[UR6][R10.64], R4 ;  /* 0x000000040a00c986 */ /* 0x0001e2000c101b06 */
[----:B------:R-:W-:Y:S02]  /*06b0*/  HADD2.F32 R21, -RZ, R4.H1_H1 ;  /* 0x30000004ff157230 */ /* 0x000fe40000004100 */
[----:B------:R-:W-:Y:S02]  /*06c0*/  HADD2.F32 R23, -RZ, R5.H0_H0 ;  /* 0x20000005ff177230 */ /* 0x000fe40000004100 */
[----:B------:R-:W-:Y:S01]  /*06d0*/  @!P4 FFMA R17, R24, R24, R17 ;  /* 0x000000181811c223 */ /* 0x000fe20000000011 */
[----:B------:R-:W-:Y:S02]  /*06e0*/  HADD2.F32 R25, -RZ, R5.H1_H1 ;  /* 0x30000005ff197230 */ /* 0x000fe40000004100 */
[----:B------:R-:W-:Y:S01]  /*06f0*/  @!P4 FFMA R22, R21, R21, R22 ;  /* 0x000000151516c223 */ /* 0x000fe20000000016 */
[----:B------:R-:W-:-:S02]  /*0700*/  @!P4 FFMA R18, R23, R23, R18 ;  /* 0x000000171712c223 */ /* 0x000fc40000000012 */
[----:B------:R-:W-:Y:S01]  /*0710*/  @!P4 FFMA R16, R25, R25, R16 ;  /* 0x000000191910c223 */ /* 0x000fe20000000010 */
[----:B------:R-:W-:Y:S06]  /*0720*/  @!P0 BRA `(.L_x_1) ;  /* 0xfffffffc00a48947 */ /* 0x000fec000383ffff */
[----:B------:R-:W-:Y:S01]  /*0730*/  FADD R17, R17, R22 ;  /* 0x0000001611117221 */ /* 0x000fe20000000000 */
[----:B------:R-:W1:Y:S01]  /*0740*/  S2UR UR5, SR_CgaCtaId ;  /* 0x00000000000579c3 */ /* 0x000e620000008800 */
[----:B------:R-:W-:Y:S01]  /*0750*/  UMOV UR4, 0x400 ;  /* 0x0000040000047882 */ /* 0x000fe20000000000 */
[----:B------:R-:W-:Y:S01]  /*0760*/  SHF.R.U32.HI R9, RZ, 0x4, R12 ;  /* 0x00000004ff097819 */ /* 0x000fe2000001160c */
[----:B------:R-:W-:Y:S01]  /*0770*/  FADD R17, R18, R17 ;  /* 0x0000001112117221 */ /* 0x000fe20000000000 */
[----:B------:R-:W-:Y:S01]  /*0780*/  LOP3.LUT P0, RZ, R12, 0x3c, RZ, 0xc0, !PT ;  /* 0x0000003c0cff7812 */ /* 0x000fe2000780c0ff */
[----:B------:R-:W-:Y:S01]  /*0790*/  IMAD.MOV.U32 R19, RZ, RZ, -0x40 ;  /* 0xffffffc0ff137424 */ /* 0x000fe200078e00ff */
[----:B------:R-:W-:Y:S01]  /*07a0*/  SGXT.U32 R9, R9, 0x2 ;  /* 0x000000020909781a */ /* 0x000fe20000000000 */
[----:B------:R-:W-:-:S05]  /*07b0*/  FADD R17, R16, R17 ;  /* 0x0000001110117221 */ /* 0x000fca0000000000 */
[----:B------:R-:W2:Y:S01]  /*07c0*/  SHFL.BFLY PT, R2, R17, 0x8, 0x1f ;  /* 0x0d001f0011027f89 */ /* 0x000ea200000e0000 */
[----:B-1----:R-:W-:-:S03]  /*07d0*/  UPRMT UR4, UR5, 0x654, UR4 ;  /* 0x0000065405047896 */ /* 0x002fc60008000004 */
[----:B------:R-:W-:Y:S02]  /*07e0*/  ULDC UR5, c[0x0][0x240] ;  /* 0x0000900000057ab9 */ /* 0x000fe40000000800 */
[----:B------:R-:W-:Y:S02]  /*07f0*/  ISETP.LT.AND P0, PT, R13, UR5, !P0 ;  /* 0x000000050d007c0c */ /* 0x000fe4000c701270 */
[----:B------:R-:W-:Y:S02]  /*0800*/  LEA R9, R9, UR4, 0x2 ;  /* 0x0000000409097c11 */ /* 0x000fe4000f8e10ff */
[----:B------:R-:W-:Y:S02]  /*0810*/  LEA R8, R14, UR4, 0x2 ;  /* 0x000000040e087c11 */ /* 0x000fe4000f8e10ff */
[----:B------:R-:W1:Y:S01]  /*0820*/  LDC.64 R14, c[0x0][0x228] ;  /* 0x00008a00ff0e7b82 */ /* 0x000e620000000a00 */
[----:B--2---:R-:W-:Y:S01]  /*0830*/  FADD R2, R17, R2 ;  /* 0x0000000211027221 */ /* 0x004fe20000000000 */
[----:B------:R-:W-:Y:S01]  /*0840*/  IMAD.MOV.U32 R17, RZ, RZ, 0x39800000 ;  /* 0x39800000ff117424 */ /* 0x000fe200078e00ff */
[----:B------:R-:W-:-:S03]  /*0850*/  LEA R16, R7, UR4, 0x2 ;  /* 0x0000000407107c11 */ /* 0x000fc6000f8e10ff */
[----:B------:R-:W2:Y:S01]  /*0860*/  SHFL.BFLY PT, R3, R2, 0x4, 0x1f ;  /* 0x0c801f0002037f89 */ /* 0x000ea200000e0000 */
[----:B-1----:R-:W-:-:S04]  /*0870*/  IMAD.WIDE.U32 R14, R6, 0x2, R14 ;  /* 0x00000002060e7825 */ /* 0x002fc800078e000e */
[----:B--2---:R-:W-:-:S05]  /*0880*/  FADD R3, R2, R3 ;  /* 0x0000000302037221 */ /* 0x004fca0000000000 */
[----:B0-----:R-:W0:Y:S02]  /*0890*/  SHFL.BFLY PT, R4, R3, 0x2, 0x1f ;  /* 0x0c401f0003047f89 */ /* 0x001e2400000e0000 */
[----:B0-----:R-:W-:Y:S02]  /*08a0*/  FADD R4, R3, R4 ;  /* 0x0000000403047221 */ /* 0x001fe40000000000 */
[----:B------:R-:W0:Y:S03]  /*08b0*/  LDC.64 R2, c[0x0][0x230] ;  /* 0x00008c00ff027b82 */ /* 0x000e260000000a00 */
[----:B------:R-:W1:Y:S02]  /*08c0*/  SHFL.BFLY PT, R5, R4, 0x1, 0x1f ;  /* 0x0c201f0004057f89 */ /* 0x000e6400000e0000 */
[----:B-1----:R-:W-:-:S03]  /*08d0*/  FADD R10, R4, R5 ;  /* 0x00000005040a7221 */ /* 0x002fc60000000000 */
[----:B------:R-:W1:Y:S01]  /*08e0*/  LDC.64 R4, c[0x0][0x210] ;  /* 0x00008400ff047b82 */ /* 0x000e620000000a00 */
[----:B------:R-:W-:Y:S01]  /*08f0*/  FFMA R12, R10, R17, 9.9999997473787516356e-06 ;  /* 0x3727c5ac0a0c7423 */ /* 0x000fe20000000011 */
[----:B------:R-:W-:Y:S06]  /*0900*/  STS [R9], R10 ;  /* 0x0000000a09007388 */ /* 0x000fec0000000800 */
[----:B------:R-:W-:Y:S06]  /*0910*/  BAR.SYNC.DEFER_BLOCKING 0x0 ;  /* 0x0000000000007b1d */ /* 0x000fec0000010000 */
[----:B------:R-:W-:Y:S01]  /*0920*/  MUFU.RSQ R12, R12 ;  /* 0x0000000c000c7308 */ /* 0x000fe20000001400 */
[----:B-1----:R-:W-:-:S04]  /*0930*/  IMAD.WIDE R4, R13, 0x4, R4 ;  /* 0x000000040d047825 */ /* 0x002fc800078e0204 */
[----:B------:R-:W-:Y:S01]  /*0940*/  IMAD.MOV.U32 R13, RZ, RZ, -0x1 ;  /* 0xffffffffff0d7424 */ /* 0x000fe200078e00ff */
[----:B------:R-:W1:Y:S02]  /*0950*/  LDS R8, [R8] ;  /* 0x0000000008087984 */ /* 0x000e640000000800 */
[----:B-1----:R-:W-:Y:S01]  /*0960*/  FFMA R11, R8, R17, 9.9999997473787516356e-06 ;  /* 0x3727c5ac080b7423 */ /* 0x002fe20000000011 */
[----:B------:R-:W-:Y:S01]  /*0970*/  LEA R17, R6, UR4, 0x2 ;  /* 0x0000000406117c11 */ /* 0x000fe2000f8e10ff */
[----:B------:R-:W0:Y:S04]  /*0980*/  LDC.64 R8, c[0x0][0x238] ;  /* 0x00008e00ff087b82 */ /* 0x000e280000000a00 */
[----:B------:R-:W1:Y:S04]  /*0990*/  MUFU.RSQ R11, R11 ;  /* 0x0000000b000b7308 */ /* 0x000e680000001400 */
[----:B------:R-:W-:Y:S06]  /*09a0*/  BAR.SYNC.DEFER_BLOCKING 0x0 ;  /* 0x0000000000007b1d */ /* 0x000fec0000010000 */
[----:B01----:R2:W-:Y:S02]  /*09b0*/  @P0 STG.E desc[UR6][R4.64], R11 ;  /* 0x0000000b04000986 */ /* 0x0035e4000c101906 */
.L_x_2:
[----:B0-2---:R0:W2:Y:S01]  /*09c0*/  LDG.E.EL.U16 R4, desc[UR6][R14.64] ;  /* 0x000000060e047981 */ /* 0x0050a2000c2e1500 */
[----:B------:R-:W-:Y:S02]  /*09d0*/  IADD3 R19, P0, R19, 0x40, RZ ;  /* 0x0000004013137810 */ /* 0x000fe40007f1e0ff */
[----:B------:R-:W-:Y:S02]  /*09e0*/  CS2R R10, SRZ ;  /* 0x00000000000a7805 */ /* 0x000fe4000001ff00 */
[----:B------:R-:W-:-:S05]  /*09f0*/  LOP3.LUT R21, R0, R19, RZ, 0xfc, !PT ;  /* 0x0000001300157212 */ /* 0x000fca00078efcff */
[----:B------:R-:W-:-:S05]  /*0a00*/  IMAD.WIDE R22, R21, 0x2, R2 ;  /* 0x0000000215167825 */ /* 0x000fca00078e0202 */
[----:B------:R-:W3:Y:S01]  /*0a10*/  @!P4 LDG.E.EF.64 R10, desc[UR6][R22.64] ;  /* 0x00000006160ac981 */ /* 0x000ee2000c0e1b00 */
[----:B------:R-:W-:Y:S01]  /*0a20*/  IMAD.X R13, RZ, RZ, R13, P0 ;  /* 0x000000ffff0d7224 */ /* 0x000fe200000e060d */
[----:B------:R-:W-:Y:S01]  /*0a30*/  BAR.SYNC.DEFER_BLOCKING 0x0 ;  /* 0x0000000000007b1d */ /* 0x000fe20000010000 */
[----:B------:R-:W-:Y:S02]  /*0a40*/  ISETP.GE.U32.AND P0, PT, R19, 0xfc0, PT ;  /* 0x00000fc01300780c */ /* 0x000fe40003f06070 */
[----:B0-----:R-:W-:Y:S02]  /*0a50*/  IADD3 R14, P1, R14, 0x80, RZ ;  /* 0x000000800e0e7810 */ /* 0x001fe40007f3e0ff */
[----:B------:R-:W-:-:S03]  /*0a60*/  ISETP.GE.U32.AND.EX P0, PT, R13, RZ, PT, P0 ;  /* 0x000000ff0d00720c */ /* 0x000fc60003f06100 */
[----:B------:R-:W-:Y:S02]  /*0a70*/  IMAD.X R15, RZ, RZ, R15, P1 ;  /* 0x000000ffff0f7224 */ /* 0x000fe400008e060f */
[----:B--2---:R-:W-:-:S05]  /*0a80*/  HADD2.F32 R20, -RZ, R4.H0_H0 ;  /* 0x20000004ff147230 */ /* 0x004fca0000004100 */
[----:B------:R-:W-:Y:S01]  /*0a90*/  STS [R17], R20 ;  /* 0x0000001411007388 */ /* 0x000fe20000000800 */
[----:B------:R-:W-:Y:S01]  /*0aa0*/  BAR.SYNC.DEFER_BLOCKING 0x0 ;  /* 0x0000000000007b1d */ /* 0x000fe20000010000 */
[----:B---3--:R-:W-:Y:S02]  /*0ab0*/  HADD2.F32 R25, -RZ, R10.H0_H0 ;  /* 0x2000000aff197230 */ /* 0x008fe40000004100 */
[----:B------:R-:W-:Y:S02]  /*0ac0*/  HADD2.F32 R27, -RZ, R10.H1_H1 ;  /* 0x3000000aff1b7230 */ /* 0x000fe40000004100 */
[----:B------:R-:W-:Y:S02]  /*0ad0*/  HADD2.F32 R29, -RZ, R11.H0_H0 ;  /* 0x2000000bff1d7230 */ /* 0x000fe40000004100 */
[C---:B------:R-:W-:Y:S01]  /*0ae0*/  FMUL R25, R12.reuse, R25 ;  /* 0x000000190c197220 */ /* 0x040fe20000400000 */
[----:B------:R-:W-:Y:S02]  /*0af0*/  HADD2.F32 R11, -RZ, R11.H1_H1 ;  /* 0x3000000bff0b7230 */ /* 0x000fe40000004100 */
[C---:B------:R-:W-:Y:S01]  /*0b00*/  FMUL R10, R12.reuse, R27 ;  /* 0x0000001b0c0a7220 */ /* 0x040fe20000400000 */
[----:B------:R-:W-:-:S02]  /*0b10*/  FMUL R29, R12, R29 ;  /* 0x0000001d0c1d7220 */ /* 0x000fc40000400000 */
[----:B------:R-:W-:Y:S01]  /*0b20*/  FMUL R18, R12, R11 ;  /* 0x0000000b0c127220 */ /* 0x000fe20000400000 */
[----:B------:R-:W0:Y:S02]  /*0b30*/  LDS.128 R4, [R16] ;  /* 0x0000000010047984 */ /* 0x000e240000000c00 */
[----:B0-----:R-:W-:Y:S01]  /*0b40*/  FMUL R4, R25, R4 ;  /* 0x0000000419047220 */ /* 0x001fe20000400000 */
[----:B------:R-:W-:Y:S01]  /*0b50*/  FMUL R5, R10, R5 ;  /* 0x000000050a057220 */ /* 0x000fe20000400000 */
[----:B------:R-:W-:Y:S01]  /*0b60*/  FMUL R29, R6, R29 ;  /* 0x0000001d061d7220 */ /* 0x000fe20000400000 */
[----:B------:R-:W-:Y:S01]  /*0b70*/  FMUL R18, R7, R18 ;  /* 0x0000001207127220 */ /* 0x000fe20000400000 */
[----:B------:R-:W-:Y:S02]  /*0b80*/  IMAD.WIDE R6, R21, 0x2, R8 ;  /* 0x0000000215067825 */ /* 0x000fe400078e0208 */
[----:B------:R-:W-:Y:S02]  /*0b90*/  F2FP.F16.F32.PACK_AB R4, R5, R4 ;  /* 0x000000040504723e */ /* 0x000fe400000000ff */
[----:B------:R-:W-:-:S05]  /*0ba0*/  F2FP.F16.F32.PACK_AB R5, R18, R29 ;  /* 0x0000001d1205723e */ /* 0x000fca00000000ff */
[----:B------:R0:W-:Y:S01]  /*0bb0*/  @!P4 STG.E.64 desc[UR6][R6.64], R4 ;  /* 0x000000040600c986 */ /* 0x0001e2000c101b06 */
[----:B------:R-:W-:Y:S05]  /*0bc0*/  @!P0 BRA `(.L_x_2) ;  /* 0xfffffffc007c8947 */ /* 0x000fea000383ffff */
[----:B------:R-:W-:Y:S05]  /*0bd0*/  EXIT ;  /* 0x000000000000794d */ /* 0x000fea0003800000 */
.L_x_0:
[----:B------:R-:W-:Y:S01]  /*0be0*/  MOV R0, 0x0 ;  /* 0x0000000000007802 */ /* 0x000fe20000000f00 */
[----:B------:R-:W-:Y:S01]  /*0bf0*/  ULDC.64 UR4, c[0x4][0x18] ;  /* 0x0100060000047ab9 */ /* 0x000fe20000000a00 */
[----:B------:R-:W-:Y:S01]  /*0c00*/  ULDC.64 UR6, c[0x4][0x8] ;  /* 0x0100020000067ab9 */ /* 0x000fe20000000a00 */
[----:B------:R-:W-:Y:S01]  /*0c10*/  IMAD.U32 R4, RZ, RZ, UR4 ;  /* 0x00000004ff047e24 */ /* 0x000fe2000f8e00ff */
[----:B-----5:R0:W1:Y:S01]  /*0c20*/  LDC.64 R2, c[0x4][R0] ;  /* 0x0100000000027b82 */ /* 0x0200620000000a00 */
[----:B------:R-:W-:Y:S01]  /*0c30*/  IMAD.U32 R5, RZ, RZ, UR5 ;  /* 0x00000005ff057e24 */ /* 0x000fe2000f8e00ff */
[----:B------:R-:W-:Y:S01]  /*0c40*/  ULDC.64 UR4, c[0x4][0x10] ;  /* 0x0100040000047ab9 */ /* 0x000fe20000000a00 */
[----:B0-----:R-:W-:-:S07]  /*0c50*/  IMAD.U32 R10, RZ, RZ, UR6 ;  /* 0x00000006ff0a7e24 */ /* 0x001fce000f8e00ff */
[----:B------:R-:W-:Y:S01]  /*0c60*/  LEPC R20, `(.L_x_3) ;  /* 0x000000007014794e */ /* 0x000fe20000000000 */
[----:B------:R-:W-:Y:S02]  /*0c70*/  IMAD.U32 R6, RZ, RZ, UR4 ;  /* 0x00000004ff067e24 */ /* 0x000fe4000f8e00ff */
[----:B------:R-:W-:Y:S02]  /*0c80*/  IMAD.U32 R7, RZ, RZ, UR5 ;  /* 0x00000005ff077e24 */ /* 0x000fe4000f8e00ff */
[----:B------:R-:W-:Y:S02]  /*0c90*/  IMAD.U32 R11, RZ, RZ, UR7 ;  /* 0x00000007ff0b7e24 */ /* 0x000fe4000f8e00ff */
[----:B------:R-:W-:Y:S02]  /*0ca0*/  IMAD.MOV.U32 R8, RZ, RZ, 0x28 ;  /* 0x00000028ff087424 */ /* 0x000fe400078e00ff */
[----:B------:R-:W-:Y:S02]  /*0cb0*/  IMAD.MOV.U32 R12, RZ, RZ, 0x1 ;  /* 0x00000001ff0c7424 */ /* 0x000fe400078e00ff */
[----:B------:R-:W-:-:S07]  /*0cc0*/  IMAD.MOV.U32 R13, RZ, RZ, RZ ;  /* 0x000000ffff0d7224 */ /* 0x000fce00078e00ff */
[----:B-1----:R-:W-:Y:S05]  /*0cd0*/  CALL.ABS.NOINC R2 ;  /* 0x0000000002007343 */ /* 0x002fea0003c00000 */
.L_x_3:
[----:B------:R-:W-:Y:S05]  /*0ce0*/  BRA `(.L_x_3) ;  /* 0xfffffffc00fc7947 */ /* 0x000fea000383ffff */
.L_x_4:
[----:B------:R-:W-:-:S00]  /*0cf0*/  BRA `(.L_x_4) ;  /* 0xfffffffc00fc7947 */ /* 0x000fc0000383ffff */
[----:B------:R-:W-:-:S00]  /*0d00*/  NOP ;  /* 0x0000000000007918 */ /* 0x000fc00000000000 */
[----:B------:R-:W-:-:S00]  /*0d10*/  NOP ;  /* 0x0000000000007918 */ /* 0x000fc00000000000 */
[----:B------:R-:W-:-:S00]  /*0d20*/  NOP ;  /* 0x0000000000007918 */ /* 0x000fc00000000000 */
[----:B------:R-:W-:-:S00]  /*0d30*/  NOP ;  /* 0x0000000000007918 */ /* 0x000fc00000000000 */
[----:B------:R-:W-:-:S00]  /*0d40*/  NOP ;  /* 0x0000000000007918 */ /* 0x000fc00000000000 */
[----:B------:R-:W-:-:S00]  /*0d50*/  NOP ;  /* 0x0000000000007918 */ /* 0x000fc00000000000 */
[----:B------:R-:W-:-:S00]  /*0d60*/  NOP ;  /* 0x0000000000007918 */ /* 0x000fc00000000000 */
[----:B------:R-:W-:-:S00]  /*0d70*/  NOP ;  /* 0x0000000000007918 */ /* 0x000fc00000000000 */
.L_x_5:


//--------------------- .nv.global.init           --------------------------
	.section	.nv.global.init,"aw",@progbits
.nv.global.init:
	.type		assertFunc_0,@object
	.size		assertFunc_0,(_$_str - assertFunc_0)
assertFunc_0:
        /*0000*/ 	.byte	0x75, 0x6e, 0x6b, 0x6e, 0x6f, 0x77, 0x6e, 0x00
	.type		_$_str,@object
	.size		_$_str,(assertMessage_0 - _$_str)
_$_str:
        /*0008*/ 	.byte	0x5f, 0x5f, 0x43, 0x55, 0x44, 0x41, 0x5f, 0x46, 0x54, 0x5a, 0x00
	.type		assertMessage_0,@object
	.size		assertMessage_0,(assertFile_0 - assertMessage_0)
assertMessage_0:
        /*0013*/ 	.byte	0x69, 0x6e, 0x64, 0x65, 0x78, 0x20, 0x6f, 0x75, 0x74, 0x20, 0x6f, 0x66, 0x20, 0x62, 0x6f, 0x75
        /*0023*/ 	.byte	0x6e, 0x64, 0x73, 0x3a, 0x20, 0x30, 0x20, 0x3c, 0x3d, 0x20, 0x74, 0x6d, 0x70, 0x34, 0x20, 0x3c
        /*0033*/ 	.byte	0x20, 0x31, 0x32, 0x38, 0x32, 0x35, 0x36, 0x00
	.type		assertFile_0,@object
	.size		assertFile_0,(.L_1 - assertFile_0)
assertFile_0:
        /*003b*/ 	.byte	0x2e, 0x2f, 0x6c, 0x6f, 0x63, 0x61, 0x6c, 0x5f, 0x63, 0x61, 0x63, 0x68, 0x65, 0x2f, 0x79, 0x69
        /*004b*/ 	.byte	0x2f, 0x63, 0x79, 0x69, 0x68, 0x6d, 0x65, 0x37, 0x74, 0x33, 0x35, 0x34, 0x78, 0x64, 0x65, 0x6b
        /*005b*/ 	.byte	0x6b, 0x75, 0x35, 0x72, 0x6b, 0x73, 0x37, 0x77, 0x61, 0x6f, 0x74, 0x71, 0x64, 0x6e, 0x7a, 0x33
        /*006b*/ 	.byte	0x6d, 0x70, 0x6f, 0x34, 0x37, 0x71, 0x33, 0x75, 0x68, 0x71, 0x6a, 0x74, 0x72, 0x35, 0x69, 0x78
        /*007b*/ 	.byte	0x72, 0x67, 0x6f, 0x6c, 0x62, 0x2e, 0x70, 0x79, 0x00
.L_1:


//--------------------- .nv.shared.triton_red_fused__to_copy_add_embedding_mean_mul_pow_rsqrt_0 --------------------------
	.section	.nv.shared.triton_red_fused__to_copy_add_embedding_mean_mul_pow_rsqrt_0,"aw",@nobits
	.sectionflags	@""
	.align	16
	.zero		1024


//--------------------- .nv.constant0.triton_red_fused__to_copy_add_embedding_mean_mul_pow_rsqrt_0 --------------------------
	.section	.nv.constant0.triton_red_fused__to_copy_add_embedding_mean_mul_pow_rsqrt_0,"a",@progbits
	.sectionflags	@""
	.align	4
.nv.constant0.triton_red_fused__to_copy_add_embedding_mean_mul_pow_rsqrt_0:
	.zero		592


//--------------------- SYMBOLS --------------------------

	.type		__assertfail,@function
